	.headerflags	@"EF_CUDA_TEXMODE_UNIFIED EF_CUDA_64BIT_ADDRESS EF_CUDA_ACCELERATORS EF_CUDA_SM90 EF_CUDA_VIRTUAL_SM(EF_CUDA_SM90)"
	.elftype	@"ET_EXEC"


//--------------------- .nv.info                  --------------------------
	.section	.nv.info,"",@"SHT_CUDA_INFO"
	.align	4


	//----- nvinfo : EIATTR_REGCOUNT
	.align		4
        /*0000*/ 	.byte	0x04, 0x2f
        /*0002*/ 	.short	(.L_1 - .L_0)
	.align		4
.L_0:
        /*0004*/ 	.word	index@(triton_poi_fused_reflection_pad2d_relu_3)
        /*0008*/ 	.word	0x0000001a


	//----- nvinfo : EIATTR_MIN_STACK_SIZE
	.align		4
.L_1:
        /*000c*/ 	.byte	0x04, 0x12
        /*000e*/ 	.short	(.L_3 - .L_2)
	.align		4
.L_2:
        /*0010*/ 	.word	index@(triton_poi_fused_reflection_pad2d_relu_3)
        /*0014*/ 	.word	0x00000000


	//----- nvinfo : EIATTR_FRAME_SIZE
	.align		4
.L_3:
        /*0018*/ 	.byte	0x04, 0x11
        /*001a*/ 	.short	(.L_5 - .L_4)
	.align		4
.L_4:
        /*001c*/ 	.word	index@(triton_poi_fused_reflection_pad2d_relu_3)
        /*0020*/ 	.word	0x00000000


	//----- nvinfo : EIATTR_MIN_STACK_SIZE
	.align		4
.L_5:
        /*0024*/ 	.byte	0x04, 0x12
        /*0026*/ 	.short	(.L_7 - .L_6)
	.align		4
.L_6:
        /*0028*/ 	.word	index@(triton_poi_fused_reflection_pad2d_relu_3)
        /*002c*/ 	.word	0x00000000
.L_7:


//--------------------- .nv.info.triton_poi_fused_reflection_pad2d_relu_3 --------------------------
	.section	.nv.info.triton_poi_fused_reflection_pad2d_relu_3,"",@"SHT_CUDA_INFO"
	.sectionflags	@""
	.align	4


	//----- nvinfo : EIATTR_CUDA_API_VERSION
	.align		4
        /*0000*/ 	.byte	0x04, 0x37
        /*0002*/ 	.short	(.L_9 - .L_8)
.L_8:
        /*0004*/ 	.word	0x0000007c


	//----- nvinfo : EIATTR_KPARAM_INFO
	.align		4
.L_9:
        /*0008*/ 	.byte	0x04, 0x17
        /*000a*/ 	.short	(.L_11 - .L_10)
.L_10:
        /*000c*/ 	.word	0x00000000
        /*0010*/ 	.short	0x0006
        /*0012*/ 	.short	0x0030
        /*0014*/ 	.byte	0x00, 0xf0, 0x11, 0x00


	//----- nvinfo : EIATTR_KPARAM_INFO
	.align		4
.L_11:
        /*0018*/ 	.byte	0x04, 0x17
        /*001a*/ 	.short	(.L_13 - .L_12)
.L_12:
        /*001c*/ 	.word	0x00000000
        /*0020*/ 	.short	0x0005
        /*0022*/ 	.short	0x0028
        /*0024*/ 	.byte	0x00, 0xf4, 0x21, 0x00


	//----- nvinfo : EIATTR_KPARAM_INFO
	.align		4
.L_13:
        /*0028*/ 	.byte	0x04, 0x17
        /*002a*/ 	.short	(.L_15 - .L_14)
.L_14:
        /*002c*/ 	.word	0x00000000
        /*0030*/ 	.short	0x0004
        /*0032*/ 	.short	0x0020
        /*0034*/ 	.byte	0x00, 0xf4, 0x21, 0x00


	//----- nvinfo : EIATTR_KPARAM_INFO
	.align		4
.L_15:
        /*0038*/ 	.byte	0x04, 0x17
        /*003a*/ 	.short	(.L_17 - .L_16)
.L_16:
        /*003c*/ 	.word	0x00000000
        /*0040*/ 	.short	0x0003
        /*0042*/ 	.short	0x0018
        /*0044*/ 	.byte	0x00, 0xf4, 0x21, 0x00


	//----- nvinfo : EIATTR_KPARAM_INFO
	.align		4
.L_17:
        /*0048*/ 	.byte	0x04, 0x17
        /*004a*/ 	.short	(.L_19 - .L_18)
.L_18:
        /*004c*/ 	.word	0x00000000
        /*0050*/ 	.short	0x0002
        /*0052*/ 	.short	0x0010
        /*0054*/ 	.byte	0x00, 0xf4, 0x21, 0x00


	//----- nvinfo : EIATTR_KPARAM_INFO
	.align		4
.L_19:
        /*0058*/ 	.byte	0x04, 0x17
        /*005a*/ 	.short	(.L_21 - .L_20)
.L_20:
        /*005c*/ 	.word	0x00000000
        /*0060*/ 	.short	0x0001
        /*0062*/ 	.short	0x0008
        /*0064*/ 	.byte	0x00, 0xf4, 0x21, 0x00


	//----- nvinfo : EIATTR_KPARAM_INFO
	.align		4
.L_21:
        /*0068*/ 	.byte	0x04, 0x17
        /*006a*/ 	.short	(.L_23 - .L_22)
.L_22:
        /*006c*/ 	.word	0x00000000
        /*0070*/ 	.short	0x0000
        /*0072*/ 	.short	0x0000
        /*0074*/ 	.byte	0x00, 0xf4, 0x21, 0x00


	//----- nvinfo : EIATTR_SPARSE_MMA_MASK
	.align		4
.L_23:
        /*0078*/ 	.byte	0x03, 0x50
        /*007a*/ 	.short	0x0000


	//----- nvinfo : EIATTR_MAXREG_COUNT
	.align		4
        /*007c*/ 	.byte	0x03, 0x1b
        /*007e*/ 	.short	0x00ff


	//----- nvinfo : EIATTR_EXIT_INSTR_OFFSETS
	.align		4
        /*0080*/ 	.byte	0x04, 0x1c
        /*0082*/ 	.short	(.L_25 - .L_24)


	//   ....[0]....
.L_24:
        /*0084*/ 	.word	0x00000540


	//   ....[1]....
        /*0088*/ 	.word	0x00000560


	//----- nvinfo : EIATTR_REQNTID
	.align		4
.L_25:
        /*008c*/ 	.byte	0x04, 0x10
        /*008e*/ 	.short	(.L_27 - .L_26)
.L_26:
        /*0090*/ 	.word	0x00000100
        /*0094*/ 	.word	0x00000001
        /*0098*/ 	.word	0x00000001


	//----- nvinfo : EIATTR_CBANK_PARAM_SIZE
	.align		4
.L_27:
        /*009c*/ 	.byte	0x03, 0x19
        /*009e*/ 	.short	0x0034


	//----- nvinfo : EIATTR_PARAM_CBANK
	.align		4
        /*00a0*/ 	.byte	0x04, 0x0a
        /*00a2*/ 	.short	(.L_29 - .L_28)
	.align		4
.L_28:
        /*00a4*/ 	.word	index@(.nv.constant0.triton_poi_fused_reflection_pad2d_relu_3)
        /*00a8*/ 	.short	0x0210
        /*00aa*/ 	.short	0x0034


	//----- nvinfo : EIATTR_SW_WAR
	.align		4
.L_29:
        /*00ac*/ 	.byte	0x04, 0x36
        /*00ae*/ 	.short	(.L_31 - .L_30)
.L_30:
        /*00b0*/ 	.word	0x00000008
.L_31:


//--------------------- .nv.callgraph             --------------------------
	.section	.nv.callgraph,"",@"SHT_CUDA_CALLGRAPH"
	.align	4
	.sectionentsize	8
	.align		4
        /*0000*/ 	.word	0x00000000
	.align		4
        /*0004*/ 	.word	0xffffffff
	.align		4
        /*0008*/ 	.word	0x00000000
	.align		4
        /*000c*/ 	.word	0xfffffffe
	.align		4
        /*0010*/ 	.word	0x00000000
	.align		4
        /*0014*/ 	.word	0xfffffffd
	.align		4
        /*0018*/ 	.word	0x00000000
	.align		4
        /*001c*/ 	.word	0xfffffffc


//--------------------- .text.triton_poi_fused_reflection_pad2d_relu_3 --------------------------
	.section	.text.triton_poi_fused_reflection_pad2d_relu_3,"ax",@progbits
	.align	128
        .global         triton_poi_fused_reflection_pad2d_relu_3
        .type           triton_poi_fused_reflection_pad2d_relu_3,@function
        .size           triton_poi_fused_reflection_pad2d_relu_3,(.L_x_1 - triton_poi_fused_reflection_pad2d_relu_3)
        .other          triton_poi_fused_reflection_pad2d_relu_3,@"STO_CUDA_ENTRY STV_DEFAULT"
triton_poi_fused_reflection_pad2d_relu_3:
.text.triton_poi_fused_reflection_pad2d_relu_3:
[----:B------:R-:W0:Y:S02]  /*0000*/  LDC R1, c[0x0][0x28] ;  /* 0x00000a00ff017b82 */ /* 0x000e240000000800 */
[----:B------:R-:W1:Y:S01]  /*0010*/  S2R R0, SR_TID.X ;  /* 0x0000000000007919 */ /* 0x000e620000002100 */
[----:B------:R-:W2:Y:S01]  /*0020*/  LDC.64 R12, c[0x0][0x210] ;  /* 0x00008400ff0c7b82 */ /* 0x000ea20000000a00 */
[----:B------:R-:W-:Y:S01]  /*0030*/  ULDC.64 UR4, c[0x0][0x208] ;  /* 0x0000820000047ab9 */ /* 0x000fe20000000a00 */
[----:B------:R-:W3:Y:S06]  /*0040*/  S2R R3, SR_CTAID.X ;  /* 0x0000000000037919 */ /* 0x000eec0000002500 */
[----:B------:R-:W4:Y:S01]  /*0050*/  LDC.64 R10, c[0x0][0x218] ;  /* 0x00008600ff0a7b82 */ /* 0x000f220000000a00 */
[----:B-1----:R-:W-:-:S05]  /*0060*/  IMAD.SHL.U32 R0, R0, 0x2, RZ ;  /* 0x0000000200007824 */ /* 0x002fca00078e00ff */
[----:B------:R-:W-:-:S05]  /*0070*/  LOP3.LUT R0, R0, 0x1fe, RZ, 0xc0, !PT ;  /* 0x000001fe00007812 */ /* 0x000fca00078ec0ff */
[----:B---3--:R-:W-:-:S04]  /*0080*/  IMAD R0, R3, 0x200, R0 ;  /* 0x0000020003007824 */ /* 0x008fc800078e0200 */
[C---:B------:R-:W-:Y:S01]  /*0090*/  IMAD.HI R3, R0.reuse, 0x3e0f83e1, RZ ;  /* 0x3e0f83e100037827 */ /* 0x040fe200078e02ff */
[----:B------:R-:W-:Y:S02]  /*00a0*/  IADD3 R2, R0, 0x1, RZ ;  /* 0x0000000100027810 */ /* 0x000fe40007ffe0ff */
[----:B------:R-:W-:Y:S02]  /*00b0*/  ISETP.GE.AND P2, PT, R0, 0x88200, PT ;  /* 0x000882000000780c */ /* 0x000fe40003f46270 */
[----:B------:R-:W-:-:S04]  /*00c0*/  SHF.R.U32.HI R4, RZ, 0x1f, R3 ;  /* 0x0000001fff047819 */ /* 0x000fc80000011603 */
[----:B------:R-:W-:Y:S01]  /*00d0*/  LEA.HI.SX32 R5, R3, R4, 0x1c ;  /* 0x0000000403057211 */ /* 0x000fe200078fe2ff */
[----:B------:R-:W-:-:S04]  /*00e0*/  IMAD.HI R3, R2, 0x3e0f83e1, RZ ;  /* 0x3e0f83e102037827 */ /* 0x000fc800078e02ff */
[----:B------:R-:W-:Y:S01]  /*00f0*/  IMAD.HI R6, R5, 0x3e0f83e1, RZ ;  /* 0x3e0f83e105067827 */ /* 0x000fe200078e02ff */
[----:B------:R-:W-:-:S04]  /*0100*/  SHF.R.U32.HI R4, RZ, 0x1f, R3 ;  /* 0x0000001fff047819 */ /* 0x000fc80000011603 */
[----:B------:R-:W-:Y:S01]  /*0110*/  LEA.HI.SX32 R4, R3, R4, 0x1c ;  /* 0x0000000403047211 */ /* 0x000fe200078fe2ff */
[----:B------:R-:W-:Y:S01]  /*0120*/  IMAD R3, R5, 0x42, RZ ;  /* 0x0000004205037824 */ /* 0x000fe200078e02ff */
[----:B------:R-:W-:-:S03]  /*0130*/  SHF.R.U32.HI R7, RZ, 0x1f, R6 ;  /* 0x0000001fff077819 */ /* 0x000fc60000011606 */
[----:B------:R-:W-:Y:S01]  /*0140*/  IMAD R4, R4, 0x42, RZ ;  /* 0x0000004204047824 */ /* 0x000fe200078e02ff */
[----:B------:R-:W-:Y:S02]  /*0150*/  LOP3.LUT R9, RZ, R3, RZ, 0x33, !PT ;  /* 0x00000003ff097212 */ /* 0x000fe400078e33ff */
[----:B------:R-:W-:Y:S01]  /*0160*/  LEA.HI.SX32 R6, R6, R7, 0x1c ;  /* 0x0000000706067211 */ /* 0x000fe200078fe2ff */
[----:B------:R-:W-:Y:S01]  /*0170*/  IMAD.HI R7, R0, 0x3c2e1347, RZ ;  /* 0x3c2e134700077827 */ /* 0x000fe200078e02ff */
[----:B------:R-:W-:-:S03]  /*0180*/  LOP3.LUT R3, RZ, R4, RZ, 0x33, !PT ;  /* 0x00000004ff037212 */ /* 0x000fc600078e33ff */
[----:B------:R-:W-:Y:S02]  /*0190*/  IMAD.IADD R9, R0, 0x1, R9 ;  /* 0x0000000100097824 */ /* 0x000fe400078e0209 */
[----:B------:R-:W-:Y:S01]  /*01a0*/  IMAD R8, R6, 0x42, RZ ;  /* 0x0000004206087824 */ /* 0x000fe200078e02ff */
[----:B------:R-:W-:Y:S01]  /*01b0*/  SHF.R.U32.HI R6, RZ, 0x1f, R7 ;  /* 0x0000001fff067819 */ /* 0x000fe20000011607 */
[----:B------:R-:W-:Y:S01]  /*01c0*/  IMAD.IADD R3, R2, 0x1, R3 ;  /* 0x0000000102037824 */ /* 0x000fe200078e0203 */
[----:B------:R-:W-:Y:S02]  /*01d0*/  IABS R9, R9 ;  /* 0x0000000900097213 */ /* 0x000fe40000000000 */
[----:B------:R-:W-:Y:S02]  /*01e0*/  LOP3.LUT R8, RZ, R8, RZ, 0x33, !PT ;  /* 0x00000008ff087212 */ /* 0x000fe400078e33ff */
[----:B------:R-:W-:Y:S01]  /*01f0*/  IABS R2, R3 ;  /* 0x0000000300027213 */ /* 0x000fe20000000000 */
[----:B------:R-:W-:Y:S01]  /*0200*/  IMAD.MOV.U32 R3, RZ, RZ, R9 ;  /* 0x000000ffff037224 */ /* 0x000fe200078e0009 */
[----:B------:R-:W-:-:S02]  /*0210*/  IADD3 R8, R5, R8, RZ ;  /* 0x0000000805087210 */ /* 0x000fc40007ffe0ff */
[----:B------:R-:W-:Y:S01]  /*0220*/  LEA.HI.SX32 R7, R7, R6, 0x16 ;  /* 0x0000000607077211 */ /* 0x000fe200078fb2ff */
[----:B------:R-:W-:Y:S01]  /*0230*/  VIADD R3, R3, 0xffffffc1 ;  /* 0xffffffc103037836 */ /* 0x000fe20000000000 */
[----:B------:R-:W-:Y:S01]  /*0240*/  IABS R6, R8 ;  /* 0x0000000800067213 */ /* 0x000fe20000000000 */
[----:B------:R-:W1:Y:S01]  /*0250*/  LDC.64 R4, c[0x0][0x228] ;  /* 0x00008a00ff047b82 */ /* 0x000e620000000a00 */
[----:B------:R-:W-:Y:S02]  /*0260*/  IADD3 R2, R2, -0x3f, RZ ;  /* 0xffffffc102027810 */ /* 0x000fe40007ffe0ff */
[----:B------:R-:W-:Y:S01]  /*0270*/  IABS R15, R3 ;  /* 0x00000003000f7213 */ /* 0x000fe20000000000 */
[----:B------:R-:W-:Y:S01]  /*0280*/  VIADD R3, R6, 0xffffffc1 ;  /* 0xffffffc106037836 */ /* 0x000fe20000000000 */
[----:B------:R-:W-:Y:S02]  /*0290*/  IABS R19, R2 ;  /* 0x0000000200137213 */ /* 0x000fe40000000000 */
[----:B------:R-:W-:Y:S01]  /*02a0*/  LEA R6, R7, 0xfff, 0xc ;  /* 0x00000fff07067811 */ /* 0x000fe200078e60ff */
[----:B------:R-:W3:Y:S01]  /*02b0*/  LDC.64 R8, c[0x0][0x220] ;  /* 0x00008800ff087b82 */ /* 0x000ee20000000a00 */
[----:B------:R-:W-:-:S03]  /*02c0*/  IABS R17, R3 ;  /* 0x0000000300117213 */ /* 0x000fc60000000000 */
[----:B------:R-:W-:Y:S01]  /*02d0*/  IMAD.IADD R14, R6, 0x1, -R15 ;  /* 0x00000001060e7824 */ /* 0x000fe200078e0a0f */
[----:B------:R-:W-:Y:S01]  /*02e0*/  IADD3 R6, R6, -R19, RZ ;  /* 0x8000001306067210 */ /* 0x000fe20007ffe0ff */
[----:B----4-:R-:W-:Y:S01]  /*02f0*/  IMAD.WIDE R18, R7, 0x4, R10 ;  /* 0x0000000407127825 */ /* 0x010fe200078e020a */
[----:B------:R-:W-:Y:S01]  /*0300*/  CS2R R10, SRZ ;  /* 0x00000000000a7805 */ /* 0x000fe2000001ff00 */
[----:B------:R-:W4:Y:S02]  /*0310*/  LDC.64 R2, c[0x0][0x230] ;  /* 0x00008c00ff027b82 */ /* 0x000f240000000a00 */
[C---:B------:R-:W-:Y:S02]  /*0320*/  IMAD R15, R17.reuse, -0x40, R14 ;  /* 0xffffffc0110f7824 */ /* 0x040fe400078e020e */
[----:B------:R-:W-:Y:S01]  /*0330*/  IMAD R17, R17, -0x40, R6 ;  /* 0xffffffc011117824 */ /* 0x000fe200078e0206 */
[----:B------:R-:W5:Y:S01]  /*0340*/  @!P2 LDG.E.EL R11, desc[UR4][R18.64] ;  /* 0x00000004120ba981 */ /* 0x000f62000c2e1900 */
[----:B--2---:R-:W-:-:S04]  /*0350*/  IMAD.WIDE R14, R15, 0x4, R12 ;  /* 0x000000040f0e7825 */ /* 0x004fc800078e020c */
[----:B------:R-:W-:Y:S01]  /*0360*/  IMAD.WIDE R16, R17, 0x4, R12 ;  /* 0x0000000411107825 */ /* 0x000fe200078e020c */
[----:B------:R-:W-:-:S03]  /*0370*/  CS2R R12, SRZ ;  /* 0x00000000000c7805 */ /* 0x000fc6000001ff00 */
[C---:B-1----:R-:W-:Y:S01]  /*0380*/  IMAD.WIDE R4, R7.reuse, 0x4, R4 ;  /* 0x0000000407047825 */ /* 0x042fe200078e0204 */
[----:B------:R-:W-:Y:S02]  /*0390*/  CS2R R22, SRZ ;  /* 0x0000000000167805 */ /* 0x000fe4000001ff00 */
[----:B------:R-:W5:Y:S01]  /*03a0*/  @!P2 LDG.E.EL R12, desc[UR4][R16.64] ;  /* 0x00000004100ca981 */ /* 0x000f62000c2e1900 */
[----:B---3--:R-:W-:-:S03]  /*03b0*/  IMAD.WIDE R8, R7, 0x4, R8 ;  /* 0x0000000407087825 */ /* 0x008fc600078e0208 */
[----:B------:R-:W2:Y:S01]  /*03c0*/  @!P2 LDG.E.EL R13, desc[UR4][R18.64] ;  /* 0x00000004120da981 */ /* 0x000ea2000c2e1900 */
[----:B------:R-:W-:Y:S02]  /*03d0*/  IMAD.MOV.U32 R6, RZ, RZ, RZ ;  /* 0x000000ffff067224 */ /* 0x000fe400078e00ff */
[----:B----4-:R-:W-:Y:S01]  /*03e0*/  IMAD.WIDE R20, R7, 0x4, R2 ;  /* 0x0000000407147825 */ /* 0x010fe200078e0202 */
[----:B------:R-:W-:Y:S01]  /*03f0*/  HFMA2.MMA R7, -RZ, RZ, 0, 0 ;  /* 0x00000000ff077435 */ /* 0x000fe200000001ff */
[----:B------:R-:W3:Y:S01]  /*0400*/  @!P2 LDG.E.EL R10, desc[UR4][R8.64] ;  /* 0x00000004080aa981 */ /* 0x000ee2000c2e1900 */
[----:B------:R-:W1:Y:S03]  /*0410*/  LDC.64 R2, c[0x0][0x238] ;  /* 0x00008e00ff027b82 */ /* 0x000e660000000a00 */
[----:B------:R4:W2:Y:S04]  /*0420*/  @!P2 LDG.E.EL R6, desc[UR4][R14.64] ;  /* 0x000000040e06a981 */ /* 0x0008a8000c2e1900 */
[----:B------:R-:W2:Y:S04]  /*0430*/  @!P2 LDG.E.EL R22, desc[UR4][R4.64] ;  /* 0x000000040416a981 */ /* 0x000ea8000c2e1900 */
[----:B------:R-:W2:Y:S01]  /*0440*/  @!P2 LDG.E.EL R7, desc[UR4][R8.64] ;  /* 0x000000040807a981 */ /* 0x000ea2000c2e1900 */
[----:B----4-:R-:W-:-:S03]  /*0450*/  CS2R R14, SRZ ;  /* 0x00000000000e7805 */ /* 0x010fc6000001ff00 */
[----:B------:R-:W4:Y:S04]  /*0460*/  @!P2 LDG.E.EL R23, desc[UR4][R4.64] ;  /* 0x000000040417a981 */ /* 0x000f28000c2e1900 */
[----:B------:R-:W4:Y:S04]  /*0470*/  @!P2 LDG.E.EL R15, desc[UR4][R20.64] ;  /* 0x00000004140fa981 */ /* 0x000f28000c2e1900 */
[----:B------:R-:W4:Y:S01]  /*0480*/  @!P2 LDG.E.EL R14, desc[UR4][R20.64] ;  /* 0x00000004140ea981 */ /* 0x000f22000c2e1900 */
[----:B-1----:R-:W-:-:S04]  /*0490*/  IMAD.WIDE R2, R0, 0x4, R2 ;  /* 0x0000000400027825 */ /* 0x002fc800078e0202 */
[----:B-----5:R-:W-:-:S04]  /*04a0*/  FADD R11, -R11, R12 ;  /* 0x0000000c0b0b7221 */ /* 0x020fc80000000100 */
[----:B---3--:R-:W-:Y:S01]  /*04b0*/  FMUL R11, R11, R10 ;  /* 0x0000000a0b0b7220 */ /* 0x008fe20000400000 */
[----:B--2---:R-:W-:-:S04]  /*04c0*/  FADD R6, -R13, R6 ;  /* 0x000000060d067221 */ /* 0x004fc80000000100 */
[----:B------:R-:W-:-:S04]  /*04d0*/  FMUL R6, R6, R7 ;  /* 0x0000000706067220 */ /* 0x000fc80000400000 */
[----:B----4-:R-:W-:Y:S01]  /*04e0*/  FFMA R6, R6, R22, R15 ;  /* 0x0000001606067223 */ /* 0x010fe2000000000f */
[----:B------:R-:W-:-:S04]  /*04f0*/  FFMA R11, R11, R23, R14 ;  /* 0x000000170b0b7223 */ /* 0x000fc8000000000e */
[C---:B------:R-:W-:Y:S02]  /*0500*/  FSETP.GEU.AND P0, PT, R6.reuse, RZ, PT ;  /* 0x000000ff0600720b */ /* 0x040fe40003f0e000 */
[C---:B------:R-:W-:Y:S02]  /*0510*/  FSETP.GEU.AND P1, PT, R11.reuse, RZ, PT ;  /* 0x000000ff0b00720b */ /* 0x040fe40003f2e000 */
[----:B------:R-:W-:Y:S02]  /*0520*/  FSEL R6, R6, RZ, P0 ;  /* 0x000000ff06067208 */ /* 0x000fe40000000000 */
[----:B------:R-:W-:Y:S01]  /*0530*/  FSEL R7, R11, RZ, P1 ;  /* 0x000000ff0b077208 */ /* 0x000fe20000800000 */
[----:B------:R-:W-:Y:S08]  /*0540*/  @P2 EXIT ;  /* 0x000000000000294d */ /* 0x000ff00003800000 */
[----:B------:R-:W-:Y:S01]  /*0550*/  STG.E.64 desc[UR4][R2.64], R6 ;  /* 0x0000000602007986 */ /* 0x000fe2000c101b04 */
[----:B------:R-:W-:Y:S05]  /*0560*/  EXIT ;  /* 0x000000000000794d */ /* 0x000fea0003800000 */
.L_x_0:
[----:B------:R-:W-:-:S00]  /*0570*/  BRA `(.L_x_0) ;  /* 0xfffffffc00fc7947 */ /* 0x000fc0000383ffff */
[----:B------:R-:W-:-:S00]  /*0580*/  NOP ;  /* 0x0000000000007918 */ /* 0x000fc00000000000 */
[----:B------:R-:W-:-:S00]  /*0590*/  NOP ;  /* 0x0000000000007918 */ /* 0x000fc00000000000 */
[----:B------:R-:W-:-:S00]  /*05a0*/  NOP ;  /* 0x0000000000007918 */ /* 0x000fc00000000000 */
[----:B------:R-:W-:-:S00]  /*05b0*/  NOP ;  /* 0x0000000000007918 */ /* 0x000fc00000000000 */
[----:B------:R-:W-:-:S00]  /*05c0*/  NOP ;  /* 0x0000000000007918 */ /* 0x000fc00000000000 */
[----:B------:R-:W-:-:S00]  /*05d0*/  NOP ;  /* 0x0000000000007918 */ /* 0x000fc00000000000 */
[----:B------:R-:W-:-:S00]  /*05e0*/  NOP ;  /* 0x0000000000007918 */ /* 0x000fc00000000000 */
[----:B------:R-:W-:-:S00]  /*05f0*/  NOP ;  /* 0x0000000000007918 */ /* 0x000fc00000000000 */
.L_x_1:


//--------------------- .nv.constant0.triton_poi_fused_reflection_pad2d_relu_3 --------------------------
	.section	.nv.constant0.triton_poi_fused_reflection_pad2d_relu_3,"a",@progbits
	.sectionflags	@""
	.align	4
.nv.constant0.triton_poi_fused_reflection_pad2d_relu_3:
	.zero		580
